//
// Generated by NVIDIA NVVM Compiler
//
// Compiler Build ID: CL-36424714
// Cuda compilation tools, release 13.0, V13.0.88
// Based on NVVM 20.0.0
//

.version 9.0
.target sm_100
.address_size 64

	// .globl	_Z4copyPcS_

.visible .entry _Z4copyPcS_(
	.param .u64 .ptr .align 1 _Z4copyPcS__param_0,
	.param .u64 .ptr .align 1 _Z4copyPcS__param_1
)
{
	.reg .b16 	%rs<2>;
	.reg .b32 	%r<2>;
	.reg .b64 	%rd<8>;

	ld.param.u64 	%rd1, [_Z4copyPcS__param_0];
	ld.param.u64 	%rd2, [_Z4copyPcS__param_1];
	cvta.to.global.u64 	%rd3, %rd1;
	cvta.to.global.u64 	%rd4, %rd2;
	mov.u32 	%r1, %tid.x;
	cvt.u64.u32 	%rd5, %r1;
	add.s64 	%rd6, %rd4, %rd5;
	ld.global.u8 	%rs1, [%rd6];
	add.s64 	%rd7, %rd3, %rd5;
	st.global.u8 	[%rd7], %rs1;
	ret;

}


// ===== COMPILED SASS (sm_100) =====

	.target	sm_100

	.elftype	@"ET_EXEC"


//--------------------- .note.nv.tkinfo           --------------------------
	.section	.note.nv.tkinfo,"",@"SHT_NOTE"
	.sectionflags	@"SHF_NOTE_NV_TKINFO"
	.tkinfo
        /*0018*/ 	.word	0x00000002
        /*0030*/ 	.string	""
        /*0030*/ 	.string	"ptxas"
        /*0030*/ 	.string	"Cuda compilation tools, release 13.0, V13.0.88"
        /*0030*/ 	.string	"Build cuda_13.0.r13.0/compiler.36424714_0"
        /*0030*/ 	.string	"-arch sm_100 -m 64 "



//--------------------- .note.nv.cuinfo           --------------------------
	.section	.note.nv.cuinfo,"",@"SHT_NOTE"
	.sectionflags	@"SHF_NOTE_NV_CUINFO"
        /*0018*/ 	.short	0x0002
        /*001a*/ 	.short	0x0064
        /*001c*/ 	.short	0x0082
	.zero		2


//--------------------- .nv.info                  --------------------------
	.section	.nv.info,"",@"SHT_CUDA_INFO"
	.align	4


	//----- nvinfo : EIATTR_REGCOUNT
	.align		4
        /*0000*/ 	.byte	0x04, 0x2f
        /*0002*/ 	.short	(.L_1 - .L_0)
	.align		4
.L_0:
        /*0004*/ 	.word	index@(_Z4copyPcS_)
        /*0008*/ 	.word	0x00000008


	//----- nvinfo : EIATTR_FRAME_SIZE
	.align		4
.L_1:
        /*000c*/ 	.byte	0x04, 0x11
        /*000e*/ 	.short	(.L_3 - .L_2)
	.align		4
.L_2:
        /*0010*/ 	.word	index@(_Z4copyPcS_)
        /*0014*/ 	.word	0x00000000


	//----- nvinfo : EIATTR_MIN_STACK_SIZE
	.align		4
.L_3:
        /*0018*/ 	.byte	0x04, 0x12
        /*001a*/ 	.short	(.L_5 - .L_4)
	.align		4
.L_4:
        /*001c*/ 	.word	index@(_Z4copyPcS_)
        /*0020*/ 	.word	0x00000000
.L_5:


//--------------------- .nv.compat                --------------------------
	.section	.nv.compat,"",@"SHT_CUDA_COMPAT_INFO"
	.align	4
        /*0000*/ 	.byte	0x02, 0x09, 0x00, 0x00, 0x02, 0x02, 0x01, 0x00, 0x02, 0x05, 0x05, 0x00, 0x03, 0x07, 0x01, 0x01
        /*0010*/ 	.byte	0x02, 0x03, 0x00, 0x00, 0x02, 0x06, 0x01, 0x00, 0x04, 0x0b, 0x08, 0x00, 0x09, 0x00, 0x00, 0x00
        /*0020*/ 	.byte	0x00, 0x00, 0x00, 0x00


//--------------------- .nv.info._Z4copyPcS_      --------------------------
	.section	.nv.info._Z4copyPcS_,"",@"SHT_CUDA_INFO"
	.sectionflags	@""
	.align	4


	//----- nvinfo : EIATTR_CUDA_API_VERSION
	.align		4
        /*0000*/ 	.byte	0x04, 0x37
        /*0002*/ 	.short	(.L_7 - .L_6)
.L_6:
        /*0004*/ 	.word	0x00000082


	//----- nvinfo : EIATTR_KPARAM_INFO
	.align		4
.L_7:
        /*0008*/ 	.byte	0x04, 0x17
        /*000a*/ 	.short	(.L_9 - .L_8)
.L_8:
        /*000c*/ 	.word	0x00000000
        /*0010*/ 	.short	0x0001
        /*0012*/ 	.short	0x0008
        /*0014*/ 	.byte	0x00, 0xf5, 0x21, 0x00


	//----- nvinfo : EIATTR_KPARAM_INFO
	.align		4
.L_9:
        /*0018*/ 	.byte	0x04, 0x17
        /*001a*/ 	.short	(.L_11 - .L_10)
.L_10:
        /*001c*/ 	.word	0x00000000
        /*0020*/ 	.short	0x0000
        /*0022*/ 	.short	0x0000
        /*0024*/ 	.byte	0x00, 0xf5, 0x21, 0x00


	//----- nvinfo : EIATTR_SPARSE_MMA_MASK
	.align		4
.L_11:
        /*0028*/ 	.byte	0x03, 0x50
        /*002a*/ 	.short	0x0000


	//----- nvinfo : EIATTR_MAXREG_COUNT
	.align		4
        /*002c*/ 	.byte	0x03, 0x1b
        /*002e*/ 	.short	0x00ff


	//----- nvinfo : EIATTR_MERCURY_ISA_VERSION
	.align		4
        /*0030*/ 	.byte	0x03, 0x5f
        /*0032*/ 	.short	0x0101


	//----- nvinfo : EIATTR_VRC_CTA_INIT_COUNT
	.align		4
        /*0034*/ 	.byte	0x02, 0x4a
	.zero		1
	.zero		1


	//----- nvinfo : EIATTR_EXIT_INSTR_OFFSETS
	.align		4
        /*0038*/ 	.byte	0x04, 0x1c
        /*003a*/ 	.short	(.L_13 - .L_12)


	//   ....[0]....
.L_12:
        /*003c*/ 	.word	0x000000a0


	//----- nvinfo : EIATTR_CBANK_PARAM_SIZE
	.align		4
.L_13:
        /*0040*/ 	.byte	0x03, 0x19
        /*0042*/ 	.short	0x0010


	//----- nvinfo : EIATTR_PARAM_CBANK
	.align		4
        /*0044*/ 	.byte	0x04, 0x0a
        /*0046*/ 	.short	(.L_15 - .L_14)
	.align		4
.L_14:
        /*0048*/ 	.word	index@(.nv.constant0._Z4copyPcS_)
        /*004c*/ 	.short	0x0380
        /*004e*/ 	.short	0x0010


	//----- nvinfo : EIATTR_SW_WAR
	.align		4
.L_15:
        /*0050*/ 	.byte	0x04, 0x36
        /*0052*/ 	.short	(.L_17 - .L_16)
.L_16:
        /*0054*/ 	.word	0x00000008
.L_17:


//--------------------- .nv.callgraph             --------------------------
	.section	.nv.callgraph,"",@"SHT_CUDA_CALLGRAPH"
	.align	4
	.sectionentsize	8
	.align		4
        /*0000*/ 	.word	0x00000000
	.align		4
        /*0004*/ 	.word	0xffffffff
	.align		4
        /*0008*/ 	.word	0x00000000
	.align		4
        /*000c*/ 	.word	0xfffffffe
	.align		4
        /*0010*/ 	.word	0x00000000
	.align		4
        /*0014*/ 	.word	0xfffffffd
	.align		4
        /*0018*/ 	.word	0x00000000
	.align		4
        /*001c*/ 	.word	0xfffffffc


//--------------------- .text._Z4copyPcS_         --------------------------
	.section	.text._Z4copyPcS_,"ax",@progbits
	.align	128
        .global         _Z4copyPcS_
        .type           _Z4copyPcS_,@function
        .size           _Z4copyPcS_,(.L_x_1 - _Z4copyPcS_)
        .other          _Z4copyPcS_,@"STO_CUDA_ENTRY STV_DEFAULT"
_Z4copyPcS_:
.text._Z4copyPcS_:
[----:B------:R-:W-:Y:S01]  /*0000*/  LDC R1, c[0x0][0x37c] ;  /* 0x0000df00ff017b82 */ /* 0x000fe20000000800 */
[----:B------:R-:W0:Y:S01]  /*0010*/  S2R R4, SR_TID.X ;  /* 0x0000000000047919 */ /* 0x000e220000002100 */
[----:B------:R-:W0:Y:S01]  /*0020*/  LDCU.128 UR8, c[0x0][0x380] ;  /* 0x00007000ff0877ac */ /* 0x000e220008000c00 */
[----:B------:R-:W1:Y:S01]  /*0030*/  LDCU.64 UR4, c[0x0][0x358] ;  /* 0x00006b00ff0477ac */ /* 0x000e620008000a00 */
[----:B0-----:R-:W-:-:S05]  /*0040*/  IADD3 R2, P0, PT, R4, UR10, RZ ;  /* 0x0000000a04027c10 */ /* 0x001fca000ff1e0ff */
[----:B------:R-:W-:-:S06]  /*0050*/  IMAD.X R3, RZ, RZ, UR11, P0 ;  /* 0x0000000bff037e24 */ /* 0x000fcc00080e06ff */
[----:B-1----:R-:W2:Y:S01]  /*0060*/  LDG.E.U8 R3, desc[UR4][R2.64] ;  /* 0x0000000402037981 */ /* 0x002ea2000c1e1100 */
[----:B------:R-:W-:-:S05]  /*0070*/  IADD3 R4, P0, PT, R4, UR8, RZ ;  /* 0x0000000804047c10 */ /* 0x000fca000ff1e0ff */
[----:B------:R-:W-:-:S05]  /*0080*/  IMAD.X R5, RZ, RZ, UR9, P0 ;  /* 0x00000009ff057e24 */ /* 0x000fca00080e06ff */
[----:B--2---:R-:W-:Y:S01]  /*0090*/  STG.E.U8 desc[UR4][R4.64], R3 ;  /* 0x0000000304007986 */ /* 0x004fe2000c101104 */
[----:B------:R-:W-:Y:S05]  /*00a0*/  EXIT ;  /* 0x000000000000794d */ /* 0x000fea0003800000 */
.L_x_0:
[----:B------:R-:W-:-:S00]  /*00b0*/  BRA `(.L_x_0) ;  /* 0xfffffffc00fc7947 */ /* 0x000fc0000383ffff */
[----:B------:R-:W-:-:S00]  /*00c0*/  NOP ;  /* 0x0000000000007918 */ /* 0x000fc00000000000 */
        /* <DEDUP_REMOVED lines=11> */
.L_x_1:


//--------------------- .nv.shared.reserved.0     --------------------------
	.section	.nv.shared.reserved.0,"aw",@nobits
	.weak		__nv_reservedSMEM_offset_0_alias
	.size		__nv_reservedSMEM_offset_0_alias, 0, 64
	.other		__nv_reservedSMEM_offset_0_alias,@"STO_CUDA_RESERVED_SHARED STV_DEFAULT"
__nv_reservedSMEM_offset_0_alias:
	.zero		0
	.zero		64


//--------------------- .nv.constant0._Z4copyPcS_ --------------------------
	.section	.nv.constant0._Z4copyPcS_,"a",@progbits
	.sectionflags	@""
	.align	4
.nv.constant0._Z4copyPcS_:
	.zero		912


//--------------------- SYMBOLS --------------------------

	.type		.nv.reservedSmem.offset0,@object
	.size		.nv.reservedSmem.offset0,0x4
